//
// Generated by NVIDIA NVVM Compiler
//
// Compiler Build ID: CL-36424714
// Cuda compilation tools, release 13.0, V13.0.88
// Based on NVVM 20.0.0
//

.version 9.0
.target sm_100
.address_size 64

	// .globl	_Z4playPiS_i
.extern .shared .align 16 .b8 localArray[];

.visible .entry _Z4playPiS_i(
	.param .u64 .ptr .align 1 _Z4playPiS_i_param_0,
	.param .u64 .ptr .align 1 _Z4playPiS_i_param_1,
	.param .u32 _Z4playPiS_i_param_2
)
{
	.reg .pred 	%p<18>;
	.reg .b32 	%r<86>;
	.reg .b64 	%rd<17>;

	ld.param.u64 	%rd3, [_Z4playPiS_i_param_0];
	ld.param.u64 	%rd4, [_Z4playPiS_i_param_1];
	ld.param.u32 	%r24, [_Z4playPiS_i_param_2];
	cvta.to.global.u64 	%rd1, %rd3;
	cvta.to.global.u64 	%rd2, %rd4;
	mov.u32 	%r1, %ctaid.x;
	mov.u32 	%r85, %tid.x;
	setp.ge.s32 	%p1, %r85, %r24;
	@%p1 bra 	$L__BB0_5;
	setp.eq.s32 	%p2, %r1, 0;
	selp.b32 	%r25, %r24, %r1, %p2;
	add.s32 	%r26, %r25, -1;
	mul.lo.s32 	%r3, %r26, %r24;
	mov.u32 	%r4, %ntid.x;
	mov.u32 	%r30, localArray;
	mov.u32 	%r82, %r85;
$L__BB0_2:
	add.s32 	%r27, %r82, %r3;
	mul.wide.s32 	%rd5, %r27, 4;
	add.s64 	%rd6, %rd1, %rd5;
	ld.global.u32 	%r28, [%rd6];
	shl.b32 	%r29, %r82, 2;
	add.s32 	%r31, %r30, %r29;
	st.shared.u32 	[%r31], %r28;
	add.s32 	%r82, %r82, %r4;
	setp.lt.s32 	%p3, %r82, %r24;
	@%p3 bra 	$L__BB0_2;
	mul.lo.s32 	%r5, %r24, %r1;
	mov.u32 	%r83, %r85;
$L__BB0_4:
	add.s32 	%r32, %r83, %r5;
	mul.wide.s32 	%rd7, %r32, 4;
	add.s64 	%rd8, %rd1, %rd7;
	ld.global.u32 	%r33, [%rd8];
	add.s32 	%r34, %r83, %r24;
	shl.b32 	%r35, %r34, 2;
	add.s32 	%r37, %r30, %r35;
	st.shared.u32 	[%r37], %r33;
	add.s32 	%r83, %r83, %r4;
	setp.lt.s32 	%p4, %r83, %r24;
	@%p4 bra 	$L__BB0_4;
$L__BB0_5:
	setp.ge.s32 	%p5, %r85, %r24;
	add.s32 	%r10, %r24, -1;
	@%p5 bra 	$L__BB0_8;
	add.s32 	%r38, %r1, 1;
	setp.eq.s32 	%p6, %r1, %r10;
	selp.b32 	%r39, 0, %r38, %p6;
	mul.lo.s32 	%r11, %r39, %r24;
	shl.b32 	%r12, %r24, 1;
	mov.u32 	%r13, %ntid.x;
	mov.u32 	%r84, %r85;
$L__BB0_7:
	add.s32 	%r40, %r84, %r11;
	mul.wide.s32 	%rd9, %r40, 4;
	add.s64 	%rd10, %rd1, %rd9;
	ld.global.u32 	%r41, [%rd10];
	add.s32 	%r42, %r12, %r84;
	shl.b32 	%r43, %r42, 2;
	mov.u32 	%r44, localArray;
	add.s32 	%r45, %r44, %r43;
	st.shared.u32 	[%r45], %r41;
	add.s32 	%r84, %r84, %r13;
	setp.lt.s32 	%p7, %r84, %r24;
	@%p7 bra 	$L__BB0_7;
$L__BB0_8:
	setp.ge.s32 	%p8, %r85, %r24;
	bar.sync 	0;
	@%p8 bra 	$L__BB0_16;
	mul.lo.s32 	%r16, %r24, %r1;
	shl.b32 	%r17, %r24, 1;
	mov.u32 	%r18, %ntid.x;
	shl.b32 	%r71, %r17, 2;
$L__BB0_10:
	add.s32 	%r20, %r85, %r16;
	setp.eq.s32 	%p9, %r85, 0;
	selp.b32 	%r46, %r24, %r85, %p9;
	setp.eq.s32 	%p10, %r85, %r10;
	add.s32 	%r47, %r85, 1;
	selp.b32 	%r48, 0, %r47, %p10;
	shl.b32 	%r49, %r46, 2;
	mov.u32 	%r50, localArray;
	add.s32 	%r51, %r50, %r49;
	ld.shared.u32 	%r52, [%r51+-4];
	shl.b32 	%r53, %r85, 2;
	add.s32 	%r54, %r50, %r53;
	ld.shared.u32 	%r55, [%r54];
	add.s32 	%r56, %r55, %r52;
	shl.b32 	%r57, %r48, 2;
	add.s32 	%r58, %r50, %r57;
	ld.shared.u32 	%r59, [%r58];
	add.s32 	%r60, %r56, %r59;
	shl.b32 	%r61, %r24, 2;
	add.s32 	%r62, %r51, %r61;
	ld.shared.u32 	%r63, [%r62+-4];
	add.s32 	%r64, %r60, %r63;
	add.s32 	%r65, %r58, %r61;
	ld.shared.u32 	%r66, [%r65];
	add.s32 	%r67, %r64, %r66;
	add.s32 	%r68, %r62, %r61;
	ld.shared.u32 	%r69, [%r68+-4];
	add.s32 	%r70, %r67, %r69;
	add.s32 	%r72, %r54, %r71;
	ld.shared.u32 	%r73, [%r72];
	add.s32 	%r74, %r70, %r73;
	add.s32 	%r75, %r65, %r61;
	ld.shared.u32 	%r76, [%r75];
	add.s32 	%r77, %r74, %r76;
	add.s32 	%r78, %r54, %r61;
	ld.shared.u32 	%r22, [%r78];
	setp.ne.s32 	%p11, %r22, 0;
	setp.ne.s32 	%p12, %r77, 3;
	or.pred  	%p13, %p11, %p12;
	@%p13 bra 	$L__BB0_12;
	mul.wide.s32 	%rd15, %r20, 4;
	add.s64 	%rd16, %rd2, %rd15;
	mov.b32 	%r81, 1;
	st.global.u32 	[%rd16], %r81;
	bra.uni 	$L__BB0_15;
$L__BB0_12:
	setp.ne.s32 	%p14, %r22, 1;
	add.s32 	%r79, %r77, -4;
	setp.gt.u32 	%p15, %r79, -3;
	or.pred  	%p16, %p14, %p15;
	@%p16 bra 	$L__BB0_14;
	mul.wide.s32 	%rd13, %r20, 4;
	add.s64 	%rd14, %rd2, %rd13;
	mov.b32 	%r80, 0;
	st.global.u32 	[%rd14], %r80;
	bra.uni 	$L__BB0_15;
$L__BB0_14:
	mul.wide.s32 	%rd11, %r20, 4;
	add.s64 	%rd12, %rd2, %rd11;
	st.global.u32 	[%rd12], %r22;
$L__BB0_15:
	add.s32 	%r85, %r85, %r18;
	setp.lt.s32 	%p17, %r85, %r24;
	@%p17 bra 	$L__BB0_10;
$L__BB0_16:
	ret;

}


// ===== COMPILED SASS (sm_100) =====

	.target	sm_100

	.elftype	@"ET_EXEC"


//--------------------- .note.nv.tkinfo           --------------------------
	.section	.note.nv.tkinfo,"",@"SHT_NOTE"
	.sectionflags	@"SHF_NOTE_NV_TKINFO"
	.tkinfo
        /*0018*/ 	.word	0x00000002
        /*0030*/ 	.string	""
        /*0030*/ 	.string	"ptxas"
        /*0030*/ 	.string	"Cuda compilation tools, release 13.0, V13.0.88"
        /*0030*/ 	.string	"Build cuda_13.0.r13.0/compiler.36424714_0"
        /*0030*/ 	.string	"-arch sm_100 -m 64 "



//--------------------- .note.nv.cuinfo           --------------------------
	.section	.note.nv.cuinfo,"",@"SHT_NOTE"
	.sectionflags	@"SHF_NOTE_NV_CUINFO"
        /*0018*/ 	.short	0x0002
        /*001a*/ 	.short	0x0064
        /*001c*/ 	.short	0x0082
	.zero		2


//--------------------- .nv.info                  --------------------------
	.section	.nv.info,"",@"SHT_CUDA_INFO"
	.align	4


	//----- nvinfo : EIATTR_REGCOUNT
	.align		4
        /*0000*/ 	.byte	0x04, 0x2f
        /*0002*/ 	.short	(.L_1 - .L_0)
	.align		4
.L_0:
        /*0004*/ 	.word	index@(_Z4playPiS_i)
        /*0008*/ 	.word	0x00000016


	//----- nvinfo : EIATTR_FRAME_SIZE
	.align		4
.L_1:
        /*000c*/ 	.byte	0x04, 0x11
        /*000e*/ 	.short	(.L_3 - .L_2)
	.align		4
.L_2:
        /*0010*/ 	.word	index@(_Z4playPiS_i)
        /*0014*/ 	.word	0x00000000


	//----- nvinfo : EIATTR_MIN_STACK_SIZE
	.align		4
.L_3:
        /*0018*/ 	.byte	0x04, 0x12
        /*001a*/ 	.short	(.L_5 - .L_4)
	.align		4
.L_4:
        /*001c*/ 	.word	index@(_Z4playPiS_i)
        /*0020*/ 	.word	0x00000000
.L_5:


//--------------------- .nv.compat                --------------------------
	.section	.nv.compat,"",@"SHT_CUDA_COMPAT_INFO"
	.align	4
        /*0000*/ 	.byte	0x02, 0x09, 0x00, 0x00, 0x02, 0x02, 0x01, 0x00, 0x02, 0x05, 0x05, 0x00, 0x03, 0x07, 0x01, 0x01
        /*0010*/ 	.byte	0x02, 0x03, 0x00, 0x00, 0x02, 0x06, 0x01, 0x00, 0x04, 0x0b, 0x08, 0x00, 0x09, 0x00, 0x00, 0x00
        /*0020*/ 	.byte	0x00, 0x00, 0x00, 0x00


//--------------------- .nv.info._Z4playPiS_i     --------------------------
	.section	.nv.info._Z4playPiS_i,"",@"SHT_CUDA_INFO"
	.sectionflags	@""
	.align	4


	//----- nvinfo : EIATTR_CUDA_API_VERSION
	.align		4
        /*0000*/ 	.byte	0x04, 0x37
        /*0002*/ 	.short	(.L_7 - .L_6)
.L_6:
        /*0004*/ 	.word	0x00000082


	//----- nvinfo : EIATTR_KPARAM_INFO
	.align		4
.L_7:
        /*0008*/ 	.byte	0x04, 0x17
        /*000a*/ 	.short	(.L_9 - .L_8)
.L_8:
        /*000c*/ 	.word	0x00000000
        /*0010*/ 	.short	0x0002
        /*0012*/ 	.short	0x0010
        /*0014*/ 	.byte	0x00, 0xf0, 0x11, 0x00


	//----- nvinfo : EIATTR_KPARAM_INFO
	.align		4
.L_9:
        /*0018*/ 	.byte	0x04, 0x17
        /*001a*/ 	.short	(.L_11 - .L_10)
.L_10:
        /*001c*/ 	.word	0x00000000
        /*0020*/ 	.short	0x0001
        /*0022*/ 	.short	0x0008
        /*0024*/ 	.byte	0x00, 0xf5, 0x21, 0x00


	//----- nvinfo : EIATTR_KPARAM_INFO
	.align		4
.L_11:
        /*0028*/ 	.byte	0x04, 0x17
        /*002a*/ 	.short	(.L_13 - .L_12)
.L_12:
        /*002c*/ 	.word	0x00000000
        /*0030*/ 	.short	0x0000
        /*0032*/ 	.short	0x0000
        /*0034*/ 	.byte	0x00, 0xf5, 0x21, 0x00


	//----- nvinfo : EIATTR_SPARSE_MMA_MASK
	.align		4
.L_13:
        /*0038*/ 	.byte	0x03, 0x50
        /*003a*/ 	.short	0x0000


	//----- nvinfo : EIATTR_MAXREG_COUNT
	.align		4
        /*003c*/ 	.byte	0x03, 0x1b
        /*003e*/ 	.short	0x00ff


	//----- nvinfo : EIATTR_NUM_BARRIERS
	.align		4
        /*0040*/ 	.byte	0x02, 0x4c
        /*0042*/ 	.byte	0x01
	.zero		1


	//----- nvinfo : EIATTR_MERCURY_ISA_VERSION
	.align		4
        /*0044*/ 	.byte	0x03, 0x5f
        /*0046*/ 	.short	0x0101


	//----- nvinfo : EIATTR_VRC_CTA_INIT_COUNT
	.align		4
        /*0048*/ 	.byte	0x02, 0x4a
	.zero		1
	.zero		1


	//----- nvinfo : EIATTR_EXIT_INSTR_OFFSETS
	.align		4
        /*004c*/ 	.byte	0x04, 0x1c
        /*004e*/ 	.short	(.L_15 - .L_14)


	//   ....[0]....
.L_14:
        /*0050*/ 	.word	0x000003f0


	//   ....[1]....
        /*0054*/ 	.word	0x00000740


	//----- nvinfo : EIATTR_CRS_STACK_SIZE
	.align		4
.L_15:
        /*0058*/ 	.byte	0x04, 0x1e
        /*005a*/ 	.short	(.L_17 - .L_16)
.L_16:
        /*005c*/ 	.word	0x00000000


	//----- nvinfo : EIATTR_CBANK_PARAM_SIZE
	.align		4
.L_17:
        /*0060*/ 	.byte	0x03, 0x19
        /*0062*/ 	.short	0x0014


	//----- nvinfo : EIATTR_PARAM_CBANK
	.align		4
        /*0064*/ 	.byte	0x04, 0x0a
        /*0066*/ 	.short	(.L_19 - .L_18)
	.align		4
.L_18:
        /*0068*/ 	.word	index@(.nv.constant0._Z4playPiS_i)
        /*006c*/ 	.short	0x0380
        /*006e*/ 	.short	0x0014


	//----- nvinfo : EIATTR_SW_WAR
	.align		4
.L_19:
        /*0070*/ 	.byte	0x04, 0x36
        /*0072*/ 	.short	(.L_21 - .L_20)
.L_20:
        /*0074*/ 	.word	0x00000008
.L_21:


//--------------------- .nv.callgraph             --------------------------
	.section	.nv.callgraph,"",@"SHT_CUDA_CALLGRAPH"
	.align	4
	.sectionentsize	8
	.align		4
        /*0000*/ 	.word	0x00000000
	.align		4
        /*0004*/ 	.word	0xffffffff
	.align		4
        /*0008*/ 	.word	0x00000000
	.align		4
        /*000c*/ 	.word	0xfffffffe
	.align		4
        /*0010*/ 	.word	0x00000000
	.align		4
        /*0014*/ 	.word	0xfffffffd
	.align		4
        /*0018*/ 	.word	0x00000000
	.align		4
        /*001c*/ 	.word	0xfffffffc


//--------------------- .text._Z4playPiS_i        --------------------------
	.section	.text._Z4playPiS_i,"ax",@progbits
	.align	128
        .global         _Z4playPiS_i
        .type           _Z4playPiS_i,@function
        .size           _Z4playPiS_i,(.L_x_12 - _Z4playPiS_i)
        .other          _Z4playPiS_i,@"STO_CUDA_ENTRY STV_DEFAULT"
_Z4playPiS_i:
.text._Z4playPiS_i:
[----:B------:R-:W-:Y:S01]  /*0000*/  LDC R1, c[0x0][0x37c] ;  /* 0x0000df00ff017b82 */ /* 0x000fe20000000800 */
[----:B------:R-:W0:Y:S07]  /*0010*/  S2R R0, SR_TID.X ;  /* 0x0000000000007919 */ /* 0x000e2e0000002100 */
[----:B------:R-:W0:Y:S01]  /*0020*/  LDC R7, c[0x0][0x390] ;  /* 0x0000e400ff077b82 */ /* 0x000e220000000800 */
[----:B------:R-:W1:Y:S01]  /*0030*/  LDCU.64 UR6, c[0x0][0x358] ;  /* 0x00006b00ff0677ac */ /* 0x000e620008000a00 */
[----:B------:R-:W-:Y:S01]  /*0040*/  BSSY.RECONVERGENT B0, `(.L_x_0) ;  /* 0x0000021000007945 */ /* 0x000fe20003800200 */
[----:B------:R-:W2:Y:S01]  /*0050*/  S2R R3, SR_CTAID.X ;  /* 0x0000000000037919 */ /* 0x000ea20000002500 */
[----:B0-----:R-:W-:-:S13]  /*0060*/  ISETP.GE.AND P0, PT, R0, R7, PT ;  /* 0x000000070000720c */ /* 0x001fda0003f06270 */
[----:B-12---:R-:W-:Y:S05]  /*0070*/  @P0 BRA `(.L_x_1) ;  /* 0x0000000000740947 */ /* 0x006fea0003800000 */
[----:B------:R-:W0:Y:S01]  /*0080*/  S2R R9, SR_CgaCtaId ;  /* 0x0000000000097919 */ /* 0x000e220000008800 */
[----:B------:R-:W1:Y:S01]  /*0090*/  LDC R13, c[0x0][0x360] ;  /* 0x0000d800ff0d7b82 */ /* 0x000e620000000800 */
[C---:B------:R-:W-:Y:S01]  /*00a0*/  ISETP.NE.AND P0, PT, R3.reuse, RZ, PT ;  /* 0x000000ff0300720c */ /* 0x040fe20003f05270 */
[----:B------:R-:W-:Y:S01]  /*00b0*/  BSSY.RECONVERGENT B1, `(.L_x_2) ;  /* 0x000000f000017945 */ /* 0x000fe20003800200 */
[----:B------:R-:W-:Y:S01]  /*00c0*/  MOV R6, 0x400 ;  /* 0x0000040000067802 */ /* 0x000fe20000000f00 */
[----:B------:R-:W-:Y:S01]  /*00d0*/  IMAD.MOV.U32 R10, RZ, RZ, R0 ;  /* 0x000000ffff0a7224 */ /* 0x000fe200078e0000 */
[----:B------:R-:W-:-:S03]  /*00e0*/  SEL R2, R3, R7, P0 ;  /* 0x0000000703027207 */ /* 0x000fc60000000000 */
[----:B------:R-:W2:Y:S02]  /*00f0*/  LDC.64 R4, c[0x0][0x380] ;  /* 0x0000e000ff047b82 */ /* 0x000ea40000000a00 */
[----:B------:R-:W-:Y:S01]  /*0100*/  VIADD R2, R2, 0xffffffff ;  /* 0xffffffff02027836 */ /* 0x000fe20000000000 */
[----:B0-----:R-:W-:-:S07]  /*0110*/  LEA R6, R9, R6, 0x18 ;  /* 0x0000000609067211 */ /* 0x001fce00078ec0ff */
.L_x_3:
[----:B------:R-:W-:-:S04]  /*0120*/  IMAD R9, R2, R7, R10 ;  /* 0x0000000702097224 */ /* 0x000fc800078e020a */
[----:B0-2---:R-:W-:-:S06]  /*0130*/  IMAD.WIDE R8, R9, 0x4, R4 ;  /* 0x0000000409087825 */ /* 0x005fcc00078e0204 */
[----:B------:R-:W2:Y:S01]  /*0140*/  LDG.E R8, desc[UR6][R8.64] ;  /* 0x0000000608087981 */ /* 0x000ea2000c1e1900 */
[----:B------:R-:W-:Y:S02]  /*0150*/  IMAD R11, R10, 0x4, R6 ;  /* 0x000000040a0b7824 */ /* 0x000fe400078e0206 */
[----:B-1----:R-:W-:-:S05]  /*0160*/  IMAD.IADD R10, R13, 0x1, R10 ;  /* 0x000000010d0a7824 */ /* 0x002fca00078e020a */
[----:B------:R-:W-:Y:S01]  /*0170*/  ISETP.GE.AND P0, PT, R10, R7, PT ;  /* 0x000000070a00720c */ /* 0x000fe20003f06270 */
[----:B--2---:R0:W-:-:S12]  /*0180*/  STS [R11], R8 ;  /* 0x000000080b007388 */ /* 0x0041d80000000800 */
[----:B------:R-:W-:Y:S05]  /*0190*/  @!P0 BRA `(.L_x_3) ;  /* 0xfffffffc00e08947 */ /* 0x000fea000383ffff */
[----:B------:R-:W-:Y:S05]  /*01a0*/  BSYNC.RECONVERGENT B1 ;  /* 0x0000000000017941 */ /* 0x000fea0003800200 */
.L_x_2:
[----:B------:R-:W-:-:S07]  /*01b0*/  IMAD.MOV.U32 R2, RZ, RZ, R0 ;  /* 0x000000ffff027224 */ /* 0x000fce00078e0000 */
.L_x_4:
[----:B------:R-:W-:-:S04]  /*01c0*/  IMAD R9, R3, R7, R2 ;  /* 0x0000000703097224 */ /* 0x000fc800078e0202 */
[----:B01----:R-:W-:-:S06]  /*01d0*/  IMAD.WIDE R8, R9, 0x4, R4 ;  /* 0x0000000409087825 */ /* 0x003fcc00078e0204 */
[----:B------:R-:W2:Y:S01]  /*01e0*/  LDG.E R8, desc[UR6][R8.64] ;  /* 0x0000000608087981 */ /* 0x000ea2000c1e1900 */
[----:B------:R-:W-:Y:S02]  /*01f0*/  IMAD.IADD R11, R2, 0x1, R7 ;  /* 0x00000001020b7824 */ /* 0x000fe400078e0207 */
[----:B------:R-:W-:-:S03]  /*0200*/  IMAD.IADD R2, R13, 0x1, R2 ;  /* 0x000000010d027824 */ /* 0x000fc600078e0202 */
[----:B------:R-:W-:Y:S02]  /*0210*/  LEA R11, R11, R6, 0x2 ;  /* 0x000000060b0b7211 */ /* 0x000fe400078e10ff */
[----:B------:R-:W-:-:S03]  /*0220*/  ISETP.GE.AND P0, PT, R2, R7, PT ;  /* 0x000000070200720c */ /* 0x000fc60003f06270 */
[----:B--2---:R1:W-:Y:S10]  /*0230*/  STS [R11], R8 ;  /* 0x000000080b007388 */ /* 0x0043f40000000800 */
[----:B------:R-:W-:Y:S05]  /*0240*/  @!P0 BRA `(.L_x_4) ;  /* 0xfffffffc00dc8947 */ /* 0x000fea000383ffff */
.L_x_1:
[----:B------:R-:W-:Y:S05]  /*0250*/  BSYNC.RECONVERGENT B0 ;  /* 0x0000000000007941 */ /* 0x000fea0003800200 */
.L_x_0:
[CC--:B------:R-:W-:Y:S01]  /*0260*/  ISETP.GE.AND P1, PT, R0.reuse, R7.reuse, PT ;  /* 0x000000070000720c */ /* 0x0c0fe20003f26270 */
[----:B------:R-:W-:Y:S01]  /*0270*/  BSSY.RECONVERGENT B0, `(.L_x_5) ;  /* 0x0000016000007945 */ /* 0x000fe20003800200 */
[----:B------:R-:W-:Y:S01]  /*0280*/  ISETP.GE.AND P0, PT, R0, R7, PT ;  /* 0x000000070000720c */ /* 0x000fe20003f06270 */
[----:B------:R-:W-:-:S10]  /*0290*/  VIADD R2, R7, 0xffffffff ;  /* 0xffffffff07027836 */ /* 0x000fd40000000000 */
[----:B------:R-:W-:Y:S05]  /*02a0*/  @P1 BRA `(.L_x_6) ;  /* 0x0000000000481947 */ /* 0x000fea0003800000 */
[----:B------:R-:W0:Y:S01]  /*02b0*/  S2R R9, SR_CgaCtaId ;  /* 0x0000000000097919 */ /* 0x000e220000008800 */
[----:B------:R-:W2:Y:S01]  /*02c0*/  LDC R13, c[0x0][0x360] ;  /* 0x0000d800ff0d7b82 */ /* 0x000ea20000000800 */
[C---:B------:R-:W-:Y:S01]  /*02d0*/  VIADD R6, R3.reuse, 0x1 ;  /* 0x0000000103067836 */ /* 0x040fe20000000000 */
[----:B------:R-:W-:Y:S01]  /*02e0*/  ISETP.NE.AND P1, PT, R3, R2, PT ;  /* 0x000000020300720c */ /* 0x000fe20003f25270 */
[----:B------:R-:W-:Y:S01]  /*02f0*/  IMAD.MOV.U32 R10, RZ, RZ, R0 ;  /* 0x000000ffff0a7224 */ /* 0x000fe200078e0000 */
[----:B-1----:R-:W-:Y:S02]  /*0300*/  MOV R8, 0x400 ;  /* 0x0000040000087802 */ /* 0x002fe40000000f00 */
[----:B------:R-:W-:Y:S02]  /*0310*/  SEL R6, R6, RZ, P1 ;  /* 0x000000ff06067207 */ /* 0x000fe40000800000 */
[----:B------:R-:W1:Y:S01]  /*0320*/  LDC.64 R4, c[0x0][0x380] ;  /* 0x0000e000ff047b82 */ /* 0x000e620000000a00 */
[----:B0-----:R-:W-:-:S07]  /*0330*/  LEA R12, R9, R8, 0x18 ;  /* 0x00000008090c7211 */ /* 0x001fce00078ec0ff */
.L_x_7:
[----:B------:R-:W-:-:S04]  /*0340*/  IMAD R9, R6, R7, R10 ;  /* 0x0000000706097224 */ /* 0x000fc800078e020a */
[----:B01----:R-:W-:-:S06]  /*0350*/  IMAD.WIDE R8, R9, 0x4, R4 ;  /* 0x0000000409087825 */ /* 0x003fcc00078e0204 */
[----:B------:R-:W3:Y:S01]  /*0360*/  LDG.E R8, desc[UR6][R8.64] ;  /* 0x0000000608087981 */ /* 0x000ee2000c1e1900 */
[----:B------:R-:W-:Y:S01]  /*0370*/  LEA R11, R7, R10, 0x1 ;  /* 0x0000000a070b7211 */ /* 0x000fe200078e08ff */
[----:B--2---:R-:W-:-:S04]  /*0380*/  IMAD.IADD R10, R13, 0x1, R10 ;  /* 0x000000010d0a7824 */ /* 0x004fc800078e020a */
[----:B------:R-:W-:Y:S01]  /*0390*/  IMAD R11, R11, 0x4, R12 ;  /* 0x000000040b0b7824 */ /* 0x000fe200078e020c */
[----:B------:R-:W-:-:S04]  /*03a0*/  ISETP.GE.AND P1, PT, R10, R7, PT ;  /* 0x000000070a00720c */ /* 0x000fc80003f26270 */
[----:B---3--:R0:W-:Y:S09]  /*03b0*/  STS [R11], R8 ;  /* 0x000000080b007388 */ /* 0x0081f20000000800 */
[----:B------:R-:W-:Y:S05]  /*03c0*/  @!P1 BRA `(.L_x_7) ;  /* 0xfffffffc00dc9947 */ /* 0x000fea000383ffff */
.L_x_6:
[----:B------:R-:W-:Y:S05]  /*03d0*/  BSYNC.RECONVERGENT B0 ;  /* 0x0000000000007941 */ /* 0x000fea0003800200 */
.L_x_5:
[----:B------:R-:W-:Y:S06]  /*03e0*/  BAR.SYNC.DEFER_BLOCKING 0x0 ;  /* 0x0000000000007b1d */ /* 0x000fec0000010000 */
[----:B------:R-:W-:Y:S05]  /*03f0*/  @P0 EXIT ;  /* 0x000000000000094d */ /* 0x000fea0003800000 */
[----:B------:R-:W2:Y:S01]  /*0400*/  S2UR UR5, SR_CgaCtaId ;  /* 0x00000000000579c3 */ /* 0x000ea20000008800 */
[----:B------:R-:W-:Y:S01]  /*0410*/  UMOV UR4, 0x400 ;  /* 0x0000040000047882 */ /* 0x000fe20000000000 */
[----:B------:R-:W3:Y:S06]  /*0420*/  LDCU UR8, c[0x0][0x360] ;  /* 0x00006c00ff0877ac */ /* 0x000eec0008000800 */
[----:B------:R-:W4:Y:S08]  /*0430*/  LDC R7, c[0x0][0x390] ;  /* 0x0000e400ff077b82 */ /* 0x000f300000000800 */
[----:B------:R-:W0:Y:S01]  /*0440*/  LDC.64 R4, c[0x0][0x388] ;  /* 0x0000e200ff047b82 */ /* 0x000e220000000a00 */
[----:B--23--:R-:W-:-:S12]  /*0450*/  ULEA UR4, UR5, UR4, 0x18 ;  /* 0x0000000405047291 */ /* 0x00cfd8000f8ec0ff */
.L_x_10:
[C---:B------:R-:W-:Y:S01]  /*0460*/  ISETP.NE.AND P0, PT, R0.reuse, RZ, PT ;  /* 0x000000ff0000720c */ /* 0x040fe20003f05270 */
[C---:B01----:R-:W-:Y:S01]  /*0470*/  VIADD R8, R0.reuse, 0x1 ;  /* 0x0000000100087836 */ /* 0x043fe20000000000 */
[C---:B------:R-:W-:Y:S01]  /*0480*/  ISETP.NE.AND P1, PT, R0.reuse, R2, PT ;  /* 0x000000020000720c */ /* 0x040fe20003f25270 */
[----:B------:R-:W-:Y:S01]  /*0490*/  BSSY.RECONVERGENT B0, `(.L_x_8) ;  /* 0x0000029000007945 */ /* 0x000fe20003800200 */
[----:B----4-:R-:W-:Y:S02]  /*04a0*/  SEL R6, R0, R7, P0 ;  /* 0x0000000700067207 */ /* 0x010fe40000000000 */
[----:B------:R-:W-:Y:S02]  /*04b0*/  SEL R8, R8, RZ, P1 ;  /* 0x000000ff08087207 */ /* 0x000fe40000800000 */
[----:B------:R-:W-:Y:S02]  /*04c0*/  LEA R6, R6, UR4, 0x2 ;  /* 0x0000000406067c11 */ /* 0x000fe4000f8e10ff */
[----:B------:R-:W-:-:S02]  /*04d0*/  LEA R8, R8, UR4, 0x2 ;  /* 0x0000000408087c11 */ /* 0x000fc4000f8e10ff */
[----:B------:R-:W-:Y:S01]  /*04e0*/  LEA R10, R0, UR4, 0x2 ;  /* 0x00000004000a7c11 */ /* 0x000fe2000f8e10ff */
[C---:B------:R-:W-:Y:S01]  /*04f0*/  IMAD R12, R7.reuse, 0x4, R6 ;  /* 0x00000004070c7824 */ /* 0x040fe200078e0206 */
[C---:B------:R-:W-:Y:S01]  /*0500*/  LEA R14, R7.reuse, R8, 0x2 ;  /* 0x00000008070e7211 */ /* 0x040fe200078e10ff */
[----:B------:R-:W-:Y:S02]  /*0510*/  LDS R6, [R6+-0x4] ;  /* 0xfffffc0006067984 */ /* 0x000fe40000000800 */
[C---:B------:R-:W-:Y:S02]  /*0520*/  IMAD R16, R7.reuse, 0x8, R10 ;  /* 0x0000000807107824 */ /* 0x040fe400078e020a */
[----:B------:R0:W-:Y:S01]  /*0530*/  LDS R9, [R10] ;  /* 0x000000000a097984 */ /* 0x0001e20000000800 */
[C---:B------:R-:W-:Y:S02]  /*0540*/  IMAD R15, R7.reuse, 0x4, R12 ;  /* 0x00000004070f7824 */ /* 0x040fe400078e020c */
[C---:B------:R-:W-:Y:S01]  /*0550*/  IMAD R17, R7.reuse, 0x4, R14 ;  /* 0x0000000407117824 */ /* 0x040fe200078e020e */
[----:B------:R-:W1:Y:S04]  /*0560*/  LDS R8, [R8] ;  /* 0x0000000008087984 */ /* 0x000e680000000800 */
[----:B------:R-:W-:Y:S01]  /*0570*/  LDS R11, [R12+-0x4] ;  /* 0xfffffc000c0b7984 */ /* 0x000fe20000000800 */
[----:B0-----:R-:W-:-:S03]  /*0580*/  IMAD R10, R7, 0x4, R10 ;  /* 0x00000004070a7824 */ /* 0x001fc600078e020a */
[----:B------:R-:W0:Y:S04]  /*0590*/  LDS R13, [R14] ;  /* 0x000000000e0d7984 */ /* 0x000e280000000800 */
[----:B------:R-:W-:Y:S04]  /*05a0*/  LDS R16, [R16] ;  /* 0x0000000010107984 */ /* 0x000fe80000000800 */
[----:B------:R-:W2:Y:S04]  /*05b0*/  LDS R15, [R15+-0x4] ;  /* 0xfffffc000f0f7984 */ /* 0x000ea80000000800 */
[----:B------:R-:W3:Y:S04]  /*05c0*/  LDS R17, [R17] ;  /* 0x0000000011117984 */ /* 0x000ee80000000800 */
[----:B------:R-:W4:Y:S01]  /*05d0*/  LDS R19, [R10] ;  /* 0x000000000a137984 */ /* 0x000f220000000800 */
[----:B-1----:R-:W-:-:S04]  /*05e0*/  IADD3 R6, PT, PT, R8, R9, R6 ;  /* 0x0000000908067210 */ /* 0x002fc80007ffe006 */
[----:B0-----:R-:W-:Y:S01]  /*05f0*/  IADD3 R6, PT, PT, R13, R6, R11 ;  /* 0x000000060d067210 */ /* 0x001fe20007ffe00b */
[----:B------:R-:W-:Y:S02]  /*0600*/  IMAD R13, R3, R7, R0 ;  /* 0x00000007030d7224 */ /* 0x000fe400078e0200 */
[----:B------:R-:W-:Y:S01]  /*0610*/  VIADD R0, R0, UR8 ;  /* 0x0000000800007c36 */ /* 0x000fe20008000000 */
[----:B--2---:R-:W-:-:S04]  /*0620*/  IADD3 R6, PT, PT, R16, R6, R15 ;  /* 0x0000000610067210 */ /* 0x004fc80007ffe00f */
[----:B------:R-:W-:Y:S02]  /*0630*/  ISETP.GE.AND P1, PT, R0, R7, PT ;  /* 0x000000070000720c */ /* 0x000fe40003f26270 */
[----:B---3--:R-:W-:-:S04]  /*0640*/  IADD3 R6, PT, PT, R6, R17, RZ ;  /* 0x0000001106067210 */ /* 0x008fc80007ffe0ff */
[----:B------:R-:W-:-:S04]  /*0650*/  ISETP.NE.AND P0, PT, R6, 0x3, PT ;  /* 0x000000030600780c */ /* 0x000fc80003f05270 */
[----:B----4-:R-:W-:-:S13]  /*0660*/  ISETP.NE.OR P0, PT, R19, RZ, P0 ;  /* 0x000000ff1300720c */ /* 0x010fda0000705670 */
[----:B------:R-:W0:Y:S01]  /*0670*/  @!P0 LDC.64 R8, c[0x0][0x388] ;  /* 0x0000e200ff088b82 */ /* 0x000e220000000a00 */
[----:B------:R-:W-:Y:S02]  /*0680*/  @!P0 IMAD.MOV.U32 R11, RZ, RZ, 0x1 ;  /* 0x00000001ff0b8424 */ /* 0x000fe400078e00ff */
[----:B0-----:R-:W-:-:S05]  /*0690*/  @!P0 IMAD.WIDE R8, R13, 0x4, R8 ;  /* 0x000000040d088825 */ /* 0x001fca00078e0208 */
[----:B------:R0:W-:Y:S01]  /*06a0*/  @!P0 STG.E desc[UR6][R8.64], R11 ;  /* 0x0000000b08008986 */ /* 0x0001e2000c101906 */
[----:B------:R-:W-:Y:S05]  /*06b0*/  @!P0 BRA `(.L_x_9) ;  /* 0x0000000000188947 */ /* 0x000fea0003800000 */
[----:B------:R-:W-:Y:S02]  /*06c0*/  VIADD R6, R6, 0xfffffffc ;  /* 0xfffffffc06067836 */ /* 0x000fe40000000000 */
[----:B0-----:R-:W-:-:S03]  /*06d0*/  IMAD.WIDE R8, R13, 0x4, R4 ;  /* 0x000000040d087825 */ /* 0x001fc600078e0204 */
[----:B------:R-:W-:-:S04]  /*06e0*/  ISETP.GT.U32.AND P0, PT, R6, -0x3, PT ;  /* 0xfffffffd0600780c */ /* 0x000fc80003f04070 */
[----:B------:R-:W-:-:S13]  /*06f0*/  ISETP.NE.OR P0, PT, R19, 0x1, P0 ;  /* 0x000000011300780c */ /* 0x000fda0000705670 */
[----:B------:R1:W-:Y:S04]  /*0700*/  @!P0 STG.E desc[UR6][R8.64], RZ ;  /* 0x000000ff08008986 */ /* 0x0003e8000c101906 */
[----:B------:R1:W-:Y:S02]  /*0710*/  @P0 STG.E desc[UR6][R8.64], R19 ;  /* 0x0000001308000986 */ /* 0x0003e4000c101906 */
.L_x_9:
[----:B------:R-:W-:Y:S05]  /*0720*/  BSYNC.RECONVERGENT B0 ;  /* 0x0000000000007941 */ /* 0x000fea0003800200 */
.L_x_8:
[----:B------:R-:W-:Y:S05]  /*0730*/  @!P1 BRA `(.L_x_10) ;  /* 0xfffffffc00489947 */ /* 0x000fea000383ffff */
[----:B------:R-:W-:Y:S05]  /*0740*/  EXIT ;  /* 0x000000000000794d */ /* 0x000fea0003800000 */
.L_x_11:
[----:B------:R-:W-:-:S00]  /*0750*/  BRA `(.L_x_11) ;  /* 0xfffffffc00fc7947 */ /* 0x000fc0000383ffff */
[----:B------:R-:W-:-:S00]  /*0760*/  NOP ;  /* 0x0000000000007918 */ /* 0x000fc00000000000 */
        /* <DEDUP_REMOVED lines=9> */
.L_x_12:


//--------------------- .nv.shared._Z4playPiS_i   --------------------------
	.section	.nv.shared._Z4playPiS_i,"aw",@nobits
	.sectionflags	@""
	.align	16
	.zero		1024


//--------------------- .nv.shared.reserved.0     --------------------------
	.section	.nv.shared.reserved.0,"aw",@nobits
	.weak		__nv_reservedSMEM_offset_0_alias
	.size		__nv_reservedSMEM_offset_0_alias, 0, 64
	.other		__nv_reservedSMEM_offset_0_alias,@"STO_CUDA_RESERVED_SHARED STV_DEFAULT"
__nv_reservedSMEM_offset_0_alias:
	.zero		0
	.zero		64


//--------------------- .nv.constant0._Z4playPiS_i --------------------------
	.section	.nv.constant0._Z4playPiS_i,"a",@progbits
	.sectionflags	@""
	.align	4
.nv.constant0._Z4playPiS_i:
	.zero		916


//--------------------- SYMBOLS --------------------------

	.type		.nv.reservedSmem.offset0,@object
	.size		.nv.reservedSmem.offset0,0x4
	.type		.nv.reservedSmem.cap,@object
	.size		.nv.reservedSmem.cap,0x4
